//
// Generated by NVIDIA NVVM Compiler
//
// Compiler Build ID: CL-36424714
// Cuda compilation tools, release 13.0, V13.0.88
// Based on NVVM 20.0.0
//

.version 9.0
.target sm_100
.address_size 64

	// .globl	_Z11fusedL2NormPKfS0_Pfi

.visible .entry _Z11fusedL2NormPKfS0_Pfi(
	.param .u64 .ptr .align 1 _Z11fusedL2NormPKfS0_Pfi_param_0,
	.param .u64 .ptr .align 1 _Z11fusedL2NormPKfS0_Pfi_param_1,
	.param .u64 .ptr .align 1 _Z11fusedL2NormPKfS0_Pfi_param_2,
	.param .u32 _Z11fusedL2NormPKfS0_Pfi_param_3
)
{
	.reg .pred 	%p<2>;
	.reg .b32 	%r<6>;
	.reg .b32 	%f<6>;
	.reg .b64 	%rd<11>;

	ld.param.u64 	%rd1, [_Z11fusedL2NormPKfS0_Pfi_param_0];
	ld.param.u64 	%rd2, [_Z11fusedL2NormPKfS0_Pfi_param_1];
	ld.param.u64 	%rd3, [_Z11fusedL2NormPKfS0_Pfi_param_2];
	ld.param.u32 	%r2, [_Z11fusedL2NormPKfS0_Pfi_param_3];
	mov.u32 	%r3, %ctaid.x;
	mov.u32 	%r4, %ntid.x;
	mov.u32 	%r5, %tid.x;
	mad.lo.s32 	%r1, %r3, %r4, %r5;
	setp.ge.s32 	%p1, %r1, %r2;
	@%p1 bra 	$L__BB0_2;
	cvta.to.global.u64 	%rd4, %rd1;
	cvta.to.global.u64 	%rd5, %rd2;
	cvta.to.global.u64 	%rd6, %rd3;
	mul.wide.s32 	%rd7, %r1, 4;
	add.s64 	%rd8, %rd4, %rd7;
	ld.global.f32 	%f1, [%rd8];
	add.s64 	%rd9, %rd5, %rd7;
	ld.global.f32 	%f2, [%rd9];
	mul.f32 	%f3, %f2, %f2;
	fma.rn.f32 	%f4, %f1, %f1, %f3;
	sqrt.rn.f32 	%f5, %f4;
	add.s64 	%rd10, %rd6, %rd7;
	st.global.f32 	[%rd10], %f5;
$L__BB0_2:
	ret;

}
	// .globl	_Z29stream_ordered_memory_examplev
.visible .entry _Z29stream_ordered_memory_examplev()
{


	ret;

}
	// .globl	_Z11tma_examplev
.visible .entry _Z11tma_examplev()
{


	ret;

}


// ===== COMPILED SASS (sm_100) =====

	.target	sm_100

	.elftype	@"ET_EXEC"


//--------------------- .note.nv.tkinfo           --------------------------
	.section	.note.nv.tkinfo,"",@"SHT_NOTE"
	.sectionflags	@"SHF_NOTE_NV_TKINFO"
	.tkinfo
        /*0018*/ 	.word	0x00000002
        /*0030*/ 	.string	""
        /*0030*/ 	.string	"ptxas"
        /*0030*/ 	.string	"Cuda compilation tools, release 13.0, V13.0.88"
        /*0030*/ 	.string	"Build cuda_13.0.r13.0/compiler.36424714_0"
        /*0030*/ 	.string	"-arch sm_100 -m 64 "



//--------------------- .note.nv.cuinfo           --------------------------
	.section	.note.nv.cuinfo,"",@"SHT_NOTE"
	.sectionflags	@"SHF_NOTE_NV_CUINFO"
        /*0018*/ 	.short	0x0002
        /*001a*/ 	.short	0x0064
        /*001c*/ 	.short	0x0082
	.zero		2


//--------------------- .nv.info                  --------------------------
	.section	.nv.info,"",@"SHT_CUDA_INFO"
	.align	4


	//----- nvinfo : EIATTR_REGCOUNT
	.align		4
        /*0000*/ 	.byte	0x04, 0x2f
        /*0002*/ 	.short	(.L_1 - .L_0)
	.align		4
.L_0:
        /*0004*/ 	.word	index@(_Z11fusedL2NormPKfS0_Pfi)
        /*0008*/ 	.word	0x0000000b


	//----- nvinfo : EIATTR_FRAME_SIZE
	.align		4
.L_1:
        /*000c*/ 	.byte	0x04, 0x11
        /*000e*/ 	.short	(.L_3 - .L_2)
	.align		4
.L_2:
        /*0010*/ 	.word	index@($__internal_0_$__cuda_sm20_sqrt_rn_f32_slowpath)
        /*0014*/ 	.word	0x00000000


	//----- nvinfo : EIATTR_FRAME_SIZE
	.align		4
.L_3:
        /*0018*/ 	.byte	0x04, 0x11
        /*001a*/ 	.short	(.L_5 - .L_4)
	.align		4
.L_4:
        /*001c*/ 	.word	index@(_Z11fusedL2NormPKfS0_Pfi)
        /*0020*/ 	.word	0x00000000


	//----- nvinfo : EIATTR_REGCOUNT
	.align		4
.L_5:
        /*0024*/ 	.byte	0x04, 0x2f
        /*0026*/ 	.short	(.L_7 - .L_6)
	.align		4
.L_6:
        /*0028*/ 	.word	index@(_Z29stream_ordered_memory_examplev)
        /*002c*/ 	.word	0x00000004


	//----- nvinfo : EIATTR_FRAME_SIZE
	.align		4
.L_7:
        /*0030*/ 	.byte	0x04, 0x11
        /*0032*/ 	.short	(.L_9 - .L_8)
	.align		4
.L_8:
        /*0034*/ 	.word	index@(_Z29stream_ordered_memory_examplev)
        /*0038*/ 	.word	0x00000000


	//----- nvinfo : EIATTR_REGCOUNT
	.align		4
.L_9:
        /*003c*/ 	.byte	0x04, 0x2f
        /*003e*/ 	.short	(.L_11 - .L_10)
	.align		4
.L_10:
        /*0040*/ 	.word	index@(_Z11tma_examplev)
        /*0044*/ 	.word	0x00000004


	//----- nvinfo : EIATTR_FRAME_SIZE
	.align		4
.L_11:
        /*0048*/ 	.byte	0x04, 0x11
        /*004a*/ 	.short	(.L_13 - .L_12)
	.align		4
.L_12:
        /*004c*/ 	.word	index@(_Z11tma_examplev)
        /*0050*/ 	.word	0x00000000


	//----- nvinfo : EIATTR_MIN_STACK_SIZE
	.align		4
.L_13:
        /*0054*/ 	.byte	0x04, 0x12
        /*0056*/ 	.short	(.L_15 - .L_14)
	.align		4
.L_14:
        /*0058*/ 	.word	index@(_Z11tma_examplev)
        /*005c*/ 	.word	0x00000000


	//----- nvinfo : EIATTR_MIN_STACK_SIZE
	.align		4
.L_15:
        /*0060*/ 	.byte	0x04, 0x12
        /*0062*/ 	.short	(.L_17 - .L_16)
	.align		4
.L_16:
        /*0064*/ 	.word	index@(_Z29stream_ordered_memory_examplev)
        /*0068*/ 	.word	0x00000000


	//----- nvinfo : EIATTR_MIN_STACK_SIZE
	.align		4
.L_17:
        /*006c*/ 	.byte	0x04, 0x12
        /*006e*/ 	.short	(.L_19 - .L_18)
	.align		4
.L_18:
        /*0070*/ 	.word	index@(_Z11fusedL2NormPKfS0_Pfi)
        /*0074*/ 	.word	0x00000000
.L_19:


//--------------------- .nv.compat                --------------------------
	.section	.nv.compat,"",@"SHT_CUDA_COMPAT_INFO"
	.align	4
        /*0000*/ 	.byte	0x02, 0x09, 0x00, 0x00, 0x02, 0x02, 0x01, 0x00, 0x02, 0x05, 0x05, 0x00, 0x03, 0x07, 0x01, 0x01
        /*0010*/ 	.byte	0x02, 0x03, 0x00, 0x00, 0x02, 0x06, 0x01, 0x00, 0x04, 0x0b, 0x08, 0x00, 0x01, 0x00, 0x00, 0x00
        /*0020*/ 	.byte	0x00, 0x00, 0x00, 0x00


//--------------------- .nv.info._Z11tma_examplev --------------------------
	.section	.nv.info._Z11tma_examplev,"",@"SHT_CUDA_INFO"
	.sectionflags	@""
	.align	4


	//----- nvinfo : EIATTR_CUDA_API_VERSION
	.align		4
        /*0000*/ 	.byte	0x04, 0x37
        /*0002*/ 	.short	(.L_21 - .L_20)
.L_20:
        /*0004*/ 	.word	0x00000082


	//----- nvinfo : EIATTR_SPARSE_MMA_MASK
	.align		4
.L_21:
        /*0008*/ 	.byte	0x03, 0x50
        /*000a*/ 	.short	0x0000


	//----- nvinfo : EIATTR_MAXREG_COUNT
	.align		4
        /*000c*/ 	.byte	0x03, 0x1b
        /*000e*/ 	.short	0x00ff


	//----- nvinfo : EIATTR_MERCURY_ISA_VERSION
	.align		4
        /*0010*/ 	.byte	0x03, 0x5f
        /*0012*/ 	.short	0x0101


	//----- nvinfo : EIATTR_VRC_CTA_INIT_COUNT
	.align		4
        /*0014*/ 	.byte	0x02, 0x4a
	.zero		1
	.zero		1


	//----- nvinfo : EIATTR_EXIT_INSTR_OFFSETS
	.align		4
        /*0018*/ 	.byte	0x04, 0x1c
        /*001a*/ 	.short	(.L_23 - .L_22)


	//   ....[0]....
.L_22:
        /*001c*/ 	.word	0x00000010


	//----- nvinfo : EIATTR_SW_WAR
	.align		4
.L_23:
        /*0020*/ 	.byte	0x04, 0x36
        /*0022*/ 	.short	(.L_25 - .L_24)
.L_24:
        /*0024*/ 	.word	0x00000008
.L_25:


//--------------------- .nv.info._Z29stream_ordered_memory_examplev --------------------------
	.section	.nv.info._Z29stream_ordered_memory_examplev,"",@"SHT_CUDA_INFO"
	.sectionflags	@""
	.align	4


	//----- nvinfo : EIATTR_CUDA_API_VERSION
	.align		4
        /*0000*/ 	.byte	0x04, 0x37
        /*0002*/ 	.short	(.L_27 - .L_26)
.L_26:
        /*0004*/ 	.word	0x00000082


	//----- nvinfo : EIATTR_SPARSE_MMA_MASK
	.align		4
.L_27:
        /*0008*/ 	.byte	0x03, 0x50
        /*000a*/ 	.short	0x0000


	//----- nvinfo : EIATTR_MAXREG_COUNT
	.align		4
        /*000c*/ 	.byte	0x03, 0x1b
        /*000e*/ 	.short	0x00ff


	//----- nvinfo : EIATTR_MERCURY_ISA_VERSION
	.align		4
        /*0010*/ 	.byte	0x03, 0x5f
        /*0012*/ 	.short	0x0101


	//----- nvinfo : EIATTR_VRC_CTA_INIT_COUNT
	.align		4
        /*0014*/ 	.byte	0x02, 0x4a
	.zero		1
	.zero		1


	//----- nvinfo : EIATTR_EXIT_INSTR_OFFSETS
	.align		4
        /*0018*/ 	.byte	0x04, 0x1c
        /*001a*/ 	.short	(.L_29 - .L_28)


	//   ....[0]....
.L_28:
        /*001c*/ 	.word	0x00000010


	//----- nvinfo : EIATTR_SW_WAR
	.align		4
.L_29:
        /*0020*/ 	.byte	0x04, 0x36
        /*0022*/ 	.short	(.L_31 - .L_30)
.L_30:
        /*0024*/ 	.word	0x00000008
.L_31:


//--------------------- .nv.info._Z11fusedL2NormPKfS0_Pfi --------------------------
	.section	.nv.info._Z11fusedL2NormPKfS0_Pfi,"",@"SHT_CUDA_INFO"
	.sectionflags	@""
	.align	4


	//----- nvinfo : EIATTR_CUDA_API_VERSION
	.align		4
        /*0000*/ 	.byte	0x04, 0x37
        /*0002*/ 	.short	(.L_33 - .L_32)
.L_32:
        /*0004*/ 	.word	0x00000082


	//----- nvinfo : EIATTR_KPARAM_INFO
	.align		4
.L_33:
        /*0008*/ 	.byte	0x04, 0x17
        /*000a*/ 	.short	(.L_35 - .L_34)
.L_34:
        /*000c*/ 	.word	0x00000000
        /*0010*/ 	.short	0x0003
        /*0012*/ 	.short	0x0018
        /*0014*/ 	.byte	0x00, 0xf0, 0x11, 0x00


	//----- nvinfo : EIATTR_KPARAM_INFO
	.align		4
.L_35:
        /*0018*/ 	.byte	0x04, 0x17
        /*001a*/ 	.short	(.L_37 - .L_36)
.L_36:
        /*001c*/ 	.word	0x00000000
        /*0020*/ 	.short	0x0002
        /*0022*/ 	.short	0x0010
        /*0024*/ 	.byte	0x00, 0xf5, 0x21, 0x00


	//----- nvinfo : EIATTR_KPARAM_INFO
	.align		4
.L_37:
        /*0028*/ 	.byte	0x04, 0x17
        /*002a*/ 	.short	(.L_39 - .L_38)
.L_38:
        /*002c*/ 	.word	0x00000000
        /*0030*/ 	.short	0x0001
        /*0032*/ 	.short	0x0008
        /*0034*/ 	.byte	0x00, 0xf5, 0x21, 0x00


	//----- nvinfo : EIATTR_KPARAM_INFO
	.align		4
.L_39:
        /*0038*/ 	.byte	0x04, 0x17
        /*003a*/ 	.short	(.L_41 - .L_40)
.L_40:
        /*003c*/ 	.word	0x00000000
        /*0040*/ 	.short	0x0000
        /*0042*/ 	.short	0x0000
        /*0044*/ 	.byte	0x00, 0xf5, 0x21, 0x00


	//----- nvinfo : EIATTR_SPARSE_MMA_MASK
	.align		4
.L_41:
        /*0048*/ 	.byte	0x03, 0x50
        /*004a*/ 	.short	0x0000


	//----- nvinfo : EIATTR_MAXREG_COUNT
	.align		4
        /*004c*/ 	.byte	0x03, 0x1b
        /*004e*/ 	.short	0x00ff


	//----- nvinfo : EIATTR_MERCURY_ISA_VERSION
	.align		4
        /*0050*/ 	.byte	0x03, 0x5f
        /*0052*/ 	.short	0x0101


	//----- nvinfo : EIATTR_VRC_CTA_INIT_COUNT
	.align		4
        /*0054*/ 	.byte	0x02, 0x4a
	.zero		1
	.zero		1


	//----- nvinfo : EIATTR_EXIT_INSTR_OFFSETS
	.align		4
        /*0058*/ 	.byte	0x04, 0x1c
        /*005a*/ 	.short	(.L_43 - .L_42)


	//   ....[0]....
.L_42:
        /*005c*/ 	.word	0x00000070


	//   ....[1]....
        /*0060*/ 	.word	0x00000220


	//----- nvinfo : EIATTR_CRS_STACK_SIZE
	.align		4
.L_43:
        /*0064*/ 	.byte	0x04, 0x1e
        /*0066*/ 	.short	(.L_45 - .L_44)
.L_44:
        /*0068*/ 	.word	0x00000000


	//----- nvinfo : EIATTR_CBANK_PARAM_SIZE
	.align		4
.L_45:
        /*006c*/ 	.byte	0x03, 0x19
        /*006e*/ 	.short	0x001c


	//----- nvinfo : EIATTR_PARAM_CBANK
	.align		4
        /*0070*/ 	.byte	0x04, 0x0a
        /*0072*/ 	.short	(.L_47 - .L_46)
	.align		4
.L_46:
        /*0074*/ 	.word	index@(.nv.constant0._Z11fusedL2NormPKfS0_Pfi)
        /*0078*/ 	.short	0x0380
        /*007a*/ 	.short	0x001c


	//----- nvinfo : EIATTR_SW_WAR
	.align		4
.L_47:
        /*007c*/ 	.byte	0x04, 0x36
        /*007e*/ 	.short	(.L_49 - .L_48)
.L_48:
        /*0080*/ 	.word	0x00000008
.L_49:


//--------------------- .nv.callgraph             --------------------------
	.section	.nv.callgraph,"",@"SHT_CUDA_CALLGRAPH"
	.align	4
	.sectionentsize	8
	.align		4
        /*0000*/ 	.word	0x00000000
	.align		4
        /*0004*/ 	.word	0xffffffff
	.align		4
        /*0008*/ 	.word	0x00000000
	.align		4
        /*000c*/ 	.word	0xfffffffe
	.align		4
        /*0010*/ 	.word	0x00000000
	.align		4
        /*0014*/ 	.word	0xfffffffd
	.align		4
        /*0018*/ 	.word	0x00000000
	.align		4
        /*001c*/ 	.word	0xfffffffc


//--------------------- .text._Z11tma_examplev    --------------------------
	.section	.text._Z11tma_examplev,"ax",@progbits
	.align	128
        .global         _Z11tma_examplev
        .type           _Z11tma_examplev,@function
        .size           _Z11tma_examplev,(.L_x_8 - _Z11tma_examplev)
        .other          _Z11tma_examplev,@"STO_CUDA_ENTRY STV_DEFAULT"
_Z11tma_examplev:
.text._Z11tma_examplev:
[----:B------:R-:W-:Y:S01]  /*0000*/  LDC R1, c[0x0][0x37c] ;  /* 0x0000df00ff017b82 */ /* 0x000fe20000000800 */
[----:B------:R-:W-:Y:S05]  /*0010*/  EXIT ;  /* 0x000000000000794d */ /* 0x000fea0003800000 */
.L_x_0:
[----:B------:R-:W-:-:S00]  /*0020*/  BRA `(.L_x_0) ;  /* 0xfffffffc00fc7947 */ /* 0x000fc0000383ffff */
[----:B------:R-:W-:-:S00]  /*0030*/  NOP ;  /* 0x0000000000007918 */ /* 0x000fc00000000000 */
        /* <DEDUP_REMOVED lines=12> */
.L_x_8:


//--------------------- .text._Z29stream_ordered_memory_examplev --------------------------
	.section	.text._Z29stream_ordered_memory_examplev,"ax",@progbits
	.align	128
        .global         _Z29stream_ordered_memory_examplev
        .type           _Z29stream_ordered_memory_examplev,@function
        .size           _Z29stream_ordered_memory_examplev,(.L_x_9 - _Z29stream_ordered_memory_examplev)
        .other          _Z29stream_ordered_memory_examplev,@"STO_CUDA_ENTRY STV_DEFAULT"
_Z29stream_ordered_memory_examplev:
.text._Z29stream_ordered_memory_examplev:
[----:B------:R-:W-:Y:S01]  /*0000*/  LDC R1, c[0x0][0x37c] ;  /* 0x0000df00ff017b82 */ /* 0x000fe20000000800 */
[----:B------:R-:W-:Y:S05]  /*0010*/  EXIT ;  /* 0x000000000000794d */ /* 0x000fea0003800000 */
.L_x_1:
        /* <DEDUP_REMOVED lines=14> */
.L_x_9:


//--------------------- .text._Z11fusedL2NormPKfS0_Pfi --------------------------
	.section	.text._Z11fusedL2NormPKfS0_Pfi,"ax",@progbits
	.align	128
        .global         _Z11fusedL2NormPKfS0_Pfi
        .type           _Z11fusedL2NormPKfS0_Pfi,@function
        .size           _Z11fusedL2NormPKfS0_Pfi,(.L_x_7 - _Z11fusedL2NormPKfS0_Pfi)
        .other          _Z11fusedL2NormPKfS0_Pfi,@"STO_CUDA_ENTRY STV_DEFAULT"
_Z11fusedL2NormPKfS0_Pfi:
.text._Z11fusedL2NormPKfS0_Pfi:
[----:B------:R-:W-:Y:S01]  /*0000*/  LDC R1, c[0x0][0x37c] ;  /* 0x0000df00ff017b82 */ /* 0x000fe20000000800 */
[----:B------:R-:W0:Y:S07]  /*0010*/  S2R R3, SR_TID.X ;  /* 0x0000000000037919 */ /* 0x000e2e0000002100 */
[----:B------:R-:W0:Y:S01]  /*0020*/  S2UR UR4, SR_CTAID.X ;  /* 0x00000000000479c3 */ /* 0x000e220000002500 */
[----:B------:R-:W1:Y:S07]  /*0030*/  LDCU UR5, c[0x0][0x398] ;  /* 0x00007300ff0577ac */ /* 0x000e6e0008000800 */
[----:B------:R-:W0:Y:S02]  /*0040*/  LDC R2, c[0x0][0x360] ;  /* 0x0000d800ff027b82 */ /* 0x000e240000000800 */
[----:B0-----:R-:W-:-:S05]  /*0050*/  IMAD R2, R2, UR4, R3 ;  /* 0x0000000402027c24 */ /* 0x001fca000f8e0203 */
[----:B-1----:R-:W-:-:S13]  /*0060*/  ISETP.GE.AND P0, PT, R2, UR5, PT ;  /* 0x0000000502007c0c */ /* 0x002fda000bf06270 */
[----:B------:R-:W-:Y:S05]  /*0070*/  @P0 EXIT ;  /* 0x000000000000094d */ /* 0x000fea0003800000 */
[----:B------:R-:W0:Y:S01]  /*0080*/  LDC.64 R6, c[0x0][0x388] ;  /* 0x0000e200ff067b82 */ /* 0x000e220000000a00 */
[----:B------:R-:W1:Y:S07]  /*0090*/  LDCU.64 UR4, c[0x0][0x358] ;  /* 0x00006b00ff0477ac */ /* 0x000e6e0008000a00 */
[----:B------:R-:W2:Y:S01]  /*00a0*/  LDC.64 R4, c[0x0][0x380] ;  /* 0x0000e000ff047b82 */ /* 0x000ea20000000a00 */
[----:B0-----:R-:W-:-:S06]  /*00b0*/  IMAD.WIDE R6, R2, 0x4, R6 ;  /* 0x0000000402067825 */ /* 0x001fcc00078e0206 */
[----:B-1----:R-:W3:Y:S01]  /*00c0*/  LDG.E R6, desc[UR4][R6.64] ;  /* 0x0000000406067981 */ /* 0x002ee2000c1e1900 */
[----:B--2---:R-:W-:-:S06]  /*00d0*/  IMAD.WIDE R4, R2, 0x4, R4 ;  /* 0x0000000402047825 */ /* 0x004fcc00078e0204 */
[----:B------:R-:W2:Y:S01]  /*00e0*/  LDG.E R4, desc[UR4][R4.64] ;  /* 0x0000000404047981 */ /* 0x000ea2000c1e1900 */
[----:B------:R-:W-:Y:S01]  /*00f0*/  BSSY.RECONVERGENT B0, `(.L_x_2) ;  /* 0x000000f000007945 */ /* 0x000fe20003800200 */
[----:B---3--:R-:W-:-:S04]  /*0100*/  FMUL R3, R6, R6 ;  /* 0x0000000606037220 */ /* 0x008fc80000400000 */
[----:B--2---:R-:W-:-:S05]  /*0110*/  FFMA R0, R4, R4, R3 ;  /* 0x0000000404007223 */ /* 0x004fca0000000003 */
[----:B------:R-:W-:Y:S01]  /*0120*/  IADD3 R8, PT, PT, R0, -0xd000000, RZ ;  /* 0xf300000000087810 */ /* 0x000fe20007ffe0ff */
[----:B------:R0:W1:Y:S03]  /*0130*/  MUFU.RSQ R3, R0 ;  /* 0x0000000000037308 */ /* 0x0000660000001400 */
[----:B------:R-:W-:-:S13]  /*0140*/  ISETP.GT.U32.AND P0, PT, R8, 0x727fffff, PT ;  /* 0x727fffff0800780c */ /* 0x000fda0003f04070 */
[----:B0-----:R-:W-:Y:S05]  /*0150*/  @!P0 BRA `(.L_x_3) ;  /* 0x0000000000108947 */ /* 0x001fea0003800000 */
[----:B------:R-:W-:-:S07]  /*0160*/  MOV R8, 0x180 ;  /* 0x0000018000087802 */ /* 0x000fce0000000f00 */
[----:B-1----:R-:W-:Y:S05]  /*0170*/  CALL.REL.NOINC `($__internal_0_$__cuda_sm20_sqrt_rn_f32_slowpath) ;  /* 0x00000000002c7944 */ /* 0x002fea0003c00000 */
[----:B------:R-:W-:Y:S01]  /*0180*/  MOV R7, R3 ;  /* 0x0000000300077202 */ /* 0x000fe20000000f00 */
[----:B------:R-:W-:Y:S06]  /*0190*/  BRA `(.L_x_4) ;  /* 0x0000000000107947 */ /* 0x000fec0003800000 */
.L_x_3:
[----:B-1----:R-:W-:Y:S01]  /*01a0*/  FMUL.FTZ R7, R0, R3 ;  /* 0x0000000300077220 */ /* 0x002fe20000410000 */
[----:B------:R-:W-:-:S03]  /*01b0*/  FMUL.FTZ R3, R3, 0.5 ;  /* 0x3f00000003037820 */ /* 0x000fc60000410000 */
[----:B------:R-:W-:-:S04]  /*01c0*/  FFMA R0, -R7, R7, R0 ;  /* 0x0000000707007223 */ /* 0x000fc80000000100 */
[----:B------:R-:W-:-:S07]  /*01d0*/  FFMA R7, R0, R3, R7 ;  /* 0x0000000300077223 */ /* 0x000fce0000000007 */
.L_x_4:
[----:B------:R-:W-:Y:S05]  /*01e0*/  BSYNC.RECONVERGENT B0 ;  /* 0x0000000000007941 */ /* 0x000fea0003800200 */
.L_x_2:
[----:B------:R-:W0:Y:S02]  /*01f0*/  LDC.64 R4, c[0x0][0x390] ;  /* 0x0000e400ff047b82 */ /* 0x000e240000000a00 */
[----:B0-----:R-:W-:-:S05]  /*0200*/  IMAD.WIDE R2, R2, 0x4, R4 ;  /* 0x0000000402027825 */ /* 0x001fca00078e0204 */
[----:B------:R-:W-:Y:S01]  /*0210*/  STG.E desc[UR4][R2.64], R7 ;  /* 0x0000000702007986 */ /* 0x000fe2000c101904 */
[----:B------:R-:W-:Y:S05]  /*0220*/  EXIT ;  /* 0x000000000000794d */ /* 0x000fea0003800000 */
        .weak           $__internal_0_$__cuda_sm20_sqrt_rn_f32_slowpath
        .type           $__internal_0_$__cuda_sm20_sqrt_rn_f32_slowpath,@function
        .size           $__internal_0_$__cuda_sm20_sqrt_rn_f32_slowpath,(.L_x_7 - $__internal_0_$__cuda_sm20_sqrt_rn_f32_slowpath)
$__internal_0_$__cuda_sm20_sqrt_rn_f32_slowpath:
[----:B------:R-:W-:-:S13]  /*0230*/  LOP3.LUT P0, RZ, R0, 0x7fffffff, RZ, 0xc0, !PT ;  /* 0x7fffffff00ff7812 */ /* 0x000fda000780c0ff */
[----:B------:R-:W-:Y:S01]  /*0240*/  @!P0 MOV R3, R0 ;  /* 0x0000000000038202 */ /* 0x000fe20000000f00 */
[----:B------:R-:W-:Y:S06]  /*0250*/  @!P0 BRA `(.L_x_5) ;  /* 0x0000000000408947 */ /* 0x000fec0003800000 */
[----:B------:R-:W-:-:S13]  /*0260*/  FSETP.GEU.FTZ.AND P0, PT, R0, RZ, PT ;  /* 0x000000ff0000720b */ /* 0x000fda0003f1e000 */
[----:B------:R-:W-:Y:S01]  /*0270*/  @!P0 MOV R3, 0x7fffffff ;  /* 0x7fffffff00038802 */ /* 0x000fe20000000f00 */
[----:B------:R-:W-:Y:S06]  /*0280*/  @!P0 BRA `(.L_x_5) ;  /* 0x0000000000348947 */ /* 0x000fec0003800000 */
[----:B------:R-:W-:-:S13]  /*0290*/  FSETP.GTU.FTZ.AND P0, PT, |R0|, +INF , PT ;  /* 0x7f8000000000780b */ /* 0x000fda0003f1c200 */
[----:B------:R-:W-:Y:S01]  /*02a0*/  @P0 FADD.FTZ R3, R0, 1 ;  /* 0x3f80000000030421 */ /* 0x000fe20000010000 */
[----:B------:R-:W-:Y:S06]  /*02b0*/  @P0 BRA `(.L_x_5) ;  /* 0x0000000000280947 */ /* 0x000fec0003800000 */
[----:B------:R-:W-:-:S13]  /*02c0*/  FSETP.NEU.FTZ.AND P0, PT, |R0|, +INF , PT ;  /* 0x7f8000000000780b */ /* 0x000fda0003f1d200 */
[----:B------:R-:W-:-:S04]  /*02d0*/  @P0 FFMA R4, R0, 1.84467440737095516160e+19, RZ ;  /* 0x5f80000000040823 */ /* 0x000fc800000000ff */
[----:B------:R-:W0:Y:S02]  /*02e0*/  @P0 MUFU.RSQ R3, R4 ;  /* 0x0000000400030308 */ /* 0x000e240000001400 */
[----:B0-----:R-:W-:Y:S01]  /*02f0*/  @P0 FMUL.FTZ R5, R4, R3 ;  /* 0x0000000304050220 */ /* 0x001fe20000410000 */
[----:B------:R-:W-:Y:S01]  /*0300*/  @P0 FMUL.FTZ R7, R3, 0.5 ;  /* 0x3f00000003070820 */ /* 0x000fe20000410000 */
[----:B------:R-:W-:Y:S02]  /*0310*/  @!P0 MOV R3, R0 ;  /* 0x0000000000038202 */ /* 0x000fe40000000f00 */
[----:B------:R-:W-:-:S04]  /*0320*/  @P0 FADD.FTZ R6, -R5, -RZ ;  /* 0x800000ff05060221 */ /* 0x000fc80000010100 */
[----:B------:R-:W-:-:S04]  /*0330*/  @P0 FFMA R6, R5, R6, R4 ;  /* 0x0000000605060223 */ /* 0x000fc80000000004 */
[----:B------:R-:W-:-:S04]  /*0340*/  @P0 FFMA R6, R6, R7, R5 ;  /* 0x0000000706060223 */ /* 0x000fc80000000005 */
[----:B------:R-:W-:-:S07]  /*0350*/  @P0 FMUL.FTZ R3, R6, 2.3283064365386962891e-10 ;  /* 0x2f80000006030820 */ /* 0x000fce0000410000 */
.L_x_5:
[----:B------:R-:W-:Y:S01]  /*0360*/  HFMA2 R5, -RZ, RZ, 0, 0 ;  /* 0x00000000ff057431 */ /* 0x000fe200000001ff */
[----:B------:R-:W-:-:S04]  /*0370*/  MOV R4, R8 ;  /* 0x0000000800047202 */ /* 0x000fc80000000f00 */
[----:B------:R-:W-:Y:S05]  /*0380*/  RET.REL.NODEC R4 `(_Z11fusedL2NormPKfS0_Pfi) ;  /* 0xfffffffc041c7950 */ /* 0x000fea0003c3ffff */
.L_x_6:
        /* <DEDUP_REMOVED lines=15> */
.L_x_7:


//--------------------- .nv.shared.reserved.0     --------------------------
	.section	.nv.shared.reserved.0,"aw",@nobits
	.weak		__nv_reservedSMEM_offset_0_alias
	.size		__nv_reservedSMEM_offset_0_alias, 0, 64
	.other		__nv_reservedSMEM_offset_0_alias,@"STO_CUDA_RESERVED_SHARED STV_DEFAULT"
__nv_reservedSMEM_offset_0_alias:
	.zero		0
	.zero		64


//--------------------- .nv.constant0._Z11tma_examplev --------------------------
	.section	.nv.constant0._Z11tma_examplev,"a",@progbits
	.sectionflags	@""
	.align	4
.nv.constant0._Z11tma_examplev:
	.zero		896


//--------------------- .nv.constant0._Z29stream_ordered_memory_examplev --------------------------
	.section	.nv.constant0._Z29stream_ordered_memory_examplev,"a",@progbits
	.sectionflags	@""
	.align	4
.nv.constant0._Z29stream_ordered_memory_examplev:
	.zero		896


//--------------------- .nv.constant0._Z11fusedL2NormPKfS0_Pfi --------------------------
	.section	.nv.constant0._Z11fusedL2NormPKfS0_Pfi,"a",@progbits
	.sectionflags	@""
	.align	4
.nv.constant0._Z11fusedL2NormPKfS0_Pfi:
	.zero		924


//--------------------- SYMBOLS --------------------------

	.type		.nv.reservedSmem.offset0,@object
	.size		.nv.reservedSmem.offset0,0x4
